//
// Generated by NVIDIA NVVM Compiler
//
// Compiler Build ID: CL-36424714
// Cuda compilation tools, release 13.0, V13.0.88
// Based on NVVM 20.0.0
//

.version 9.0
.target sm_100
.address_size 64

	// .globl	_Z14updateRedNodesPdii
.const .align 8 .f64 OMEGA = 0d3FFD99999999999A;

.visible .entry _Z14updateRedNodesPdii(
	.param .u64 .ptr .align 1 _Z14updateRedNodesPdii_param_0,
	.param .u32 _Z14updateRedNodesPdii_param_1,
	.param .u32 _Z14updateRedNodesPdii_param_2
)
{
	.reg .pred 	%p<9>;
	.reg .b32 	%r<21>;
	.reg .b64 	%rd<9>;
	.reg .b64 	%fd<13>;

	ld.param.u64 	%rd1, [_Z14updateRedNodesPdii_param_0];
	ld.param.u32 	%r4, [_Z14updateRedNodesPdii_param_1];
	ld.param.u32 	%r5, [_Z14updateRedNodesPdii_param_2];
	mov.u32 	%r7, %ctaid.x;
	mov.u32 	%r8, %ntid.x;
	mov.u32 	%r9, %tid.x;
	mad.lo.s32 	%r10, %r7, %r8, %r9;
	mov.u32 	%r11, %ctaid.y;
	mov.u32 	%r12, %ntid.y;
	mov.u32 	%r13, %tid.y;
	mad.lo.s32 	%r14, %r11, %r12, %r13;
	setp.lt.s32 	%p1, %r10, 1;
	add.s32 	%r15, %r4, -1;
	setp.ge.s32 	%p2, %r10, %r15;
	or.pred  	%p3, %p1, %p2;
	setp.eq.s32 	%p4, %r14, 0;
	or.pred  	%p5, %p4, %p3;
	add.s32 	%r16, %r5, -1;
	setp.ge.s32 	%p6, %r14, %r16;
	or.pred  	%p7, %p5, %p6;
	@%p7 bra 	$L__BB0_3;
	add.s32 	%r17, %r10, %r14;
	and.b32  	%r18, %r17, 1;
	setp.eq.b32 	%p8, %r18, 1;
	@%p8 bra 	$L__BB0_3;
	cvta.to.global.u64 	%rd2, %rd1;
	mad.lo.s32 	%r19, %r4, %r14, %r10;
	mul.wide.s32 	%rd3, %r19, 8;
	add.s64 	%rd4, %rd2, %rd3;
	ld.global.f64 	%fd1, [%rd4];
	ld.global.f64 	%fd2, [%rd4+-8];
	ld.global.f64 	%fd3, [%rd4+8];
	add.f64 	%fd4, %fd2, %fd3;
	sub.s32 	%r20, %r19, %r4;
	mul.wide.s32 	%rd5, %r20, 8;
	add.s64 	%rd6, %rd2, %rd5;
	ld.global.f64 	%fd5, [%rd6];
	add.f64 	%fd6, %fd4, %fd5;
	mul.wide.s32 	%rd7, %r4, 8;
	add.s64 	%rd8, %rd4, %rd7;
	ld.global.f64 	%fd7, [%rd8];
	add.f64 	%fd8, %fd6, %fd7;
	mul.f64 	%fd9, %fd8, 0d3FD0000000000000;
	sub.f64 	%fd10, %fd9, %fd1;
	ld.const.f64 	%fd11, [OMEGA];
	fma.rn.f64 	%fd12, %fd11, %fd10, %fd1;
	st.global.f64 	[%rd4], %fd12;
$L__BB0_3:
	ret;

}
	// .globl	_Z16updateBlackNodesPdii
.visible .entry _Z16updateBlackNodesPdii(
	.param .u64 .ptr .align 1 _Z16updateBlackNodesPdii_param_0,
	.param .u32 _Z16updateBlackNodesPdii_param_1,
	.param .u32 _Z16updateBlackNodesPdii_param_2
)
{
	.reg .pred 	%p<10>;
	.reg .b32 	%r<21>;
	.reg .b64 	%rd<9>;
	.reg .b64 	%fd<13>;

	ld.param.u64 	%rd1, [_Z16updateBlackNodesPdii_param_0];
	ld.param.u32 	%r4, [_Z16updateBlackNodesPdii_param_1];
	ld.param.u32 	%r5, [_Z16updateBlackNodesPdii_param_2];
	mov.u32 	%r7, %ctaid.x;
	mov.u32 	%r8, %ntid.x;
	mov.u32 	%r9, %tid.x;
	mad.lo.s32 	%r10, %r7, %r8, %r9;
	mov.u32 	%r11, %ctaid.y;
	mov.u32 	%r12, %ntid.y;
	mov.u32 	%r13, %tid.y;
	mad.lo.s32 	%r14, %r11, %r12, %r13;
	setp.lt.s32 	%p1, %r10, 1;
	add.s32 	%r15, %r4, -1;
	setp.ge.s32 	%p2, %r10, %r15;
	or.pred  	%p3, %p1, %p2;
	setp.eq.s32 	%p4, %r14, 0;
	or.pred  	%p5, %p4, %p3;
	add.s32 	%r16, %r5, -1;
	setp.ge.s32 	%p6, %r14, %r16;
	or.pred  	%p7, %p5, %p6;
	@%p7 bra 	$L__BB1_3;
	add.s32 	%r17, %r10, %r14;
	and.b32  	%r18, %r17, 1;
	setp.eq.b32 	%p8, %r18, 1;
	not.pred 	%p9, %p8;
	@%p9 bra 	$L__BB1_3;
	cvta.to.global.u64 	%rd2, %rd1;
	mad.lo.s32 	%r19, %r4, %r14, %r10;
	mul.wide.s32 	%rd3, %r19, 8;
	add.s64 	%rd4, %rd2, %rd3;
	ld.global.f64 	%fd1, [%rd4];
	ld.global.f64 	%fd2, [%rd4+-8];
	ld.global.f64 	%fd3, [%rd4+8];
	add.f64 	%fd4, %fd2, %fd3;
	sub.s32 	%r20, %r19, %r4;
	mul.wide.s32 	%rd5, %r20, 8;
	add.s64 	%rd6, %rd2, %rd5;
	ld.global.f64 	%fd5, [%rd6];
	add.f64 	%fd6, %fd4, %fd5;
	mul.wide.s32 	%rd7, %r4, 8;
	add.s64 	%rd8, %rd4, %rd7;
	ld.global.f64 	%fd7, [%rd8];
	add.f64 	%fd8, %fd6, %fd7;
	mul.f64 	%fd9, %fd8, 0d3FD0000000000000;
	sub.f64 	%fd10, %fd9, %fd1;
	ld.const.f64 	%fd11, [OMEGA];
	fma.rn.f64 	%fd12, %fd11, %fd10, %fd1;
	st.global.f64 	[%rd4], %fd12;
$L__BB1_3:
	ret;

}
	// .globl	_Z15computeResidualPdS_S_ii
.visible .entry _Z15computeResidualPdS_S_ii(
	.param .u64 .ptr .align 1 _Z15computeResidualPdS_S_ii_param_0,
	.param .u64 .ptr .align 1 _Z15computeResidualPdS_S_ii_param_1,
	.param .u64 .ptr .align 1 _Z15computeResidualPdS_S_ii_param_2,
	.param .u32 _Z15computeResidualPdS_S_ii_param_3,
	.param .u32 _Z15computeResidualPdS_S_ii_param_4
)
{
	.reg .pred 	%p<9>;
	.reg .b32 	%r<18>;
	.reg .b64 	%rd<15>;
	.reg .b64 	%fd<7>;

	ld.param.u64 	%rd5, [_Z15computeResidualPdS_S_ii_param_0];
	ld.param.u64 	%rd6, [_Z15computeResidualPdS_S_ii_param_1];
	ld.param.u64 	%rd7, [_Z15computeResidualPdS_S_ii_param_2];
	ld.param.u32 	%r2, [_Z15computeResidualPdS_S_ii_param_3];
	ld.param.u32 	%r4, [_Z15computeResidualPdS_S_ii_param_4];
	cvta.to.global.u64 	%rd1, %rd7;
	mov.u32 	%r6, %ctaid.x;
	mov.u32 	%r7, %ntid.x;
	mov.u32 	%r8, %tid.x;
	mad.lo.s32 	%r9, %r6, %r7, %r8;
	mov.u32 	%r11, %ctaid.y;
	mov.u32 	%r12, %ntid.y;
	mov.u32 	%r13, %tid.y;
	mad.lo.s32 	%r14, %r11, %r12, %r13;
	mad.lo.s32 	%r1, %r2, %r14, %r9;
	setp.lt.s32 	%p1, %r9, 1;
	add.s32 	%r16, %r2, -1;
	setp.ge.s32 	%p2, %r9, %r16;
	or.pred  	%p3, %p1, %p2;
	setp.eq.s32 	%p4, %r14, 0;
	or.pred  	%p5, %p4, %p3;
	add.s32 	%r17, %r4, -1;
	setp.ge.s32 	%p6, %r14, %r17;
	or.pred  	%p7, %p5, %p6;
	@%p7 bra 	$L__BB2_3;
	cvta.to.global.u64 	%rd8, %rd5;
	cvta.to.global.u64 	%rd9, %rd6;
	mul.wide.s32 	%rd10, %r1, 8;
	add.s64 	%rd11, %rd8, %rd10;
	ld.global.f64 	%fd2, [%rd11];
	add.s64 	%rd12, %rd9, %rd10;
	ld.global.f64 	%fd3, [%rd12];
	sub.f64 	%fd4, %fd2, %fd3;
	abs.f64 	%fd1, %fd4;
	ld.global.u64 	%rd14, [%rd1];
$L__BB2_2:
	mov.b64 	%fd5, %rd14;
	max.f64 	%fd6, %fd1, %fd5;
	mov.b64 	%rd13, %fd6;
	atom.relaxed.global.cas.b64 	%rd4, [%rd1], %rd14, %rd13;
	setp.ne.s64 	%p8, %rd14, %rd4;
	mov.u64 	%rd14, %rd4;
	@%p8 bra 	$L__BB2_2;
$L__BB2_3:
	ret;

}


// ===== COMPILED SASS (sm_100) =====

	.target	sm_100

	.elftype	@"ET_EXEC"


//--------------------- .note.nv.tkinfo           --------------------------
	.section	.note.nv.tkinfo,"",@"SHT_NOTE"
	.sectionflags	@"SHF_NOTE_NV_TKINFO"
	.tkinfo
        /*0018*/ 	.word	0x00000002
        /*0030*/ 	.string	""
        /*0030*/ 	.string	"ptxas"
        /*0030*/ 	.string	"Cuda compilation tools, release 13.0, V13.0.88"
        /*0030*/ 	.string	"Build cuda_13.0.r13.0/compiler.36424714_0"
        /*0030*/ 	.string	"-arch sm_100 -m 64 "



//--------------------- .note.nv.cuinfo           --------------------------
	.section	.note.nv.cuinfo,"",@"SHT_NOTE"
	.sectionflags	@"SHF_NOTE_NV_CUINFO"
        /*0018*/ 	.short	0x0002
        /*001a*/ 	.short	0x0064
        /*001c*/ 	.short	0x0082
	.zero		2


//--------------------- .nv.info                  --------------------------
	.section	.nv.info,"",@"SHT_CUDA_INFO"
	.align	4


	//----- nvinfo : EIATTR_REGCOUNT
	.align		4
        /*0000*/ 	.byte	0x04, 0x2f
        /*0002*/ 	.short	(.L_2 - .L_1)
	.align		4
.L_1:
        /*0004*/ 	.word	index@(_Z14updateRedNodesPdii)
        /*0008*/ 	.word	0x00000010


	//----- nvinfo : EIATTR_FRAME_SIZE
	.align		4
.L_2:
        /*000c*/ 	.byte	0x04, 0x11
        /*000e*/ 	.short	(.L_4 - .L_3)
	.align		4
.L_3:
        /*0010*/ 	.word	index@(_Z14updateRedNodesPdii)
        /*0014*/ 	.word	0x00000000


	//----- nvinfo : EIATTR_REGCOUNT
	.align		4
.L_4:
        /*0018*/ 	.byte	0x04, 0x2f
        /*001a*/ 	.short	(.L_6 - .L_5)
	.align		4
.L_5:
        /*001c*/ 	.word	index@(_Z16updateBlackNodesPdii)
        /*0020*/ 	.word	0x00000010


	//----- nvinfo : EIATTR_FRAME_SIZE
	.align		4
.L_6:
        /*0024*/ 	.byte	0x04, 0x11
        /*0026*/ 	.short	(.L_8 - .L_7)
	.align		4
.L_7:
        /*0028*/ 	.word	index@(_Z16updateBlackNodesPdii)
        /*002c*/ 	.word	0x00000000


	//----- nvinfo : EIATTR_REGCOUNT
	.align		4
.L_8:
        /*0030*/ 	.byte	0x04, 0x2f
        /*0032*/ 	.short	(.L_10 - .L_9)
	.align		4
.L_9:
        /*0034*/ 	.word	index@(_Z15computeResidualPdS_S_ii)
        /*0038*/ 	.word	0x00000010


	//----- nvinfo : EIATTR_FRAME_SIZE
	.align		4
.L_10:
        /*003c*/ 	.byte	0x04, 0x11
        /*003e*/ 	.short	(.L_12 - .L_11)
	.align		4
.L_11:
        /*0040*/ 	.word	index@(_Z15computeResidualPdS_S_ii)
        /*0044*/ 	.word	0x00000000


	//----- nvinfo : EIATTR_MIN_STACK_SIZE
	.align		4
.L_12:
        /*0048*/ 	.byte	0x04, 0x12
        /*004a*/ 	.short	(.L_14 - .L_13)
	.align		4
.L_13:
        /*004c*/ 	.word	index@(_Z15computeResidualPdS_S_ii)
        /*0050*/ 	.word	0x00000000


	//----- nvinfo : EIATTR_MIN_STACK_SIZE
	.align		4
.L_14:
        /*0054*/ 	.byte	0x04, 0x12
        /*0056*/ 	.short	(.L_16 - .L_15)
	.align		4
.L_15:
        /*0058*/ 	.word	index@(_Z16updateBlackNodesPdii)
        /*005c*/ 	.word	0x00000000


	//----- nvinfo : EIATTR_MIN_STACK_SIZE
	.align		4
.L_16:
        /*0060*/ 	.byte	0x04, 0x12
        /*0062*/ 	.short	(.L_18 - .L_17)
	.align		4
.L_17:
        /*0064*/ 	.word	index@(_Z14updateRedNodesPdii)
        /*0068*/ 	.word	0x00000000
.L_18:


//--------------------- .nv.compat                --------------------------
	.section	.nv.compat,"",@"SHT_CUDA_COMPAT_INFO"
	.align	4
        /*0000*/ 	.byte	0x02, 0x09, 0x00, 0x00, 0x02, 0x02, 0x01, 0x00, 0x02, 0x05, 0x05, 0x00, 0x03, 0x07, 0x01, 0x01
        /*0010*/ 	.byte	0x02, 0x03, 0x00, 0x00, 0x02, 0x06, 0x01, 0x00, 0x04, 0x0b, 0x08, 0x00, 0x01, 0x00, 0x00, 0x00
        /*0020*/ 	.byte	0x00, 0x00, 0x00, 0x00


//--------------------- .nv.info._Z15computeResidualPdS_S_ii --------------------------
	.section	.nv.info._Z15computeResidualPdS_S_ii,"",@"SHT_CUDA_INFO"
	.sectionflags	@""
	.align	4


	//----- nvinfo : EIATTR_CUDA_API_VERSION
	.align		4
        /*0000*/ 	.byte	0x04, 0x37
        /*0002*/ 	.short	(.L_20 - .L_19)
.L_19:
        /*0004*/ 	.word	0x00000082


	//----- nvinfo : EIATTR_KPARAM_INFO
	.align		4
.L_20:
        /*0008*/ 	.byte	0x04, 0x17
        /*000a*/ 	.short	(.L_22 - .L_21)
.L_21:
        /*000c*/ 	.word	0x00000000
        /*0010*/ 	.short	0x0004
        /*0012*/ 	.short	0x001c
        /*0014*/ 	.byte	0x00, 0xf0, 0x11, 0x00


	//----- nvinfo : EIATTR_KPARAM_INFO
	.align		4
.L_22:
        /*0018*/ 	.byte	0x04, 0x17
        /*001a*/ 	.short	(.L_24 - .L_23)
.L_23:
        /*001c*/ 	.word	0x00000000
        /*0020*/ 	.short	0x0003
        /*0022*/ 	.short	0x0018
        /*0024*/ 	.byte	0x00, 0xf0, 0x11, 0x00


	//----- nvinfo : EIATTR_KPARAM_INFO
	.align		4
.L_24:
        /*0028*/ 	.byte	0x04, 0x17
        /*002a*/ 	.short	(.L_26 - .L_25)
.L_25:
        /*002c*/ 	.word	0x00000000
        /*0030*/ 	.short	0x0002
        /*0032*/ 	.short	0x0010
        /*0034*/ 	.byte	0x00, 0xf5, 0x21, 0x00


	//----- nvinfo : EIATTR_KPARAM_INFO
	.align		4
.L_26:
        /*0038*/ 	.byte	0x04, 0x17
        /*003a*/ 	.short	(.L_28 - .L_27)
.L_27:
        /*003c*/ 	.word	0x00000000
        /*0040*/ 	.short	0x0001
        /*0042*/ 	.short	0x0008
        /*0044*/ 	.byte	0x00, 0xf5, 0x21, 0x00


	//----- nvinfo : EIATTR_KPARAM_INFO
	.align		4
.L_28:
        /*0048*/ 	.byte	0x04, 0x17
        /*004a*/ 	.short	(.L_30 - .L_29)
.L_29:
        /*004c*/ 	.word	0x00000000
        /*0050*/ 	.short	0x0000
        /*0052*/ 	.short	0x0000
        /*0054*/ 	.byte	0x00, 0xf5, 0x21, 0x00


	//----- nvinfo : EIATTR_SPARSE_MMA_MASK
	.align		4
.L_30:
        /*0058*/ 	.byte	0x03, 0x50
        /*005a*/ 	.short	0x0000


	//----- nvinfo : EIATTR_MAXREG_COUNT
	.align		4
        /*005c*/ 	.byte	0x03, 0x1b
        /*005e*/ 	.short	0x00ff


	//----- nvinfo : EIATTR_MERCURY_ISA_VERSION
	.align		4
        /*0060*/ 	.byte	0x03, 0x5f
        /*0062*/ 	.short	0x0101


	//----- nvinfo : EIATTR_VRC_CTA_INIT_COUNT
	.align		4
        /*0064*/ 	.byte	0x02, 0x4a
	.zero		1
	.zero		1


	//----- nvinfo : EIATTR_EXIT_INSTR_OFFSETS
	.align		4
        /*0068*/ 	.byte	0x04, 0x1c
        /*006a*/ 	.short	(.L_32 - .L_31)


	//   ....[0]....
.L_31:
        /*006c*/ 	.word	0x00000110


	//   ....[1]....
        /*0070*/ 	.word	0x000002c0


	//----- nvinfo : EIATTR_CRS_STACK_SIZE
	.align		4
.L_32:
        /*0074*/ 	.byte	0x04, 0x1e
        /*0076*/ 	.short	(.L_34 - .L_33)
.L_33:
        /*0078*/ 	.word	0x00000000


	//----- nvinfo : EIATTR_CBANK_PARAM_SIZE
	.align		4
.L_34:
        /*007c*/ 	.byte	0x03, 0x19
        /*007e*/ 	.short	0x0020


	//----- nvinfo : EIATTR_PARAM_CBANK
	.align		4
        /*0080*/ 	.byte	0x04, 0x0a
        /*0082*/ 	.short	(.L_36 - .L_35)
	.align		4
.L_35:
        /*0084*/ 	.word	index@(.nv.constant0._Z15computeResidualPdS_S_ii)
        /*0088*/ 	.short	0x0380
        /*008a*/ 	.short	0x0020


	//----- nvinfo : EIATTR_SW_WAR
	.align		4
.L_36:
        /*008c*/ 	.byte	0x04, 0x36
        /*008e*/ 	.short	(.L_38 - .L_37)
.L_37:
        /*0090*/ 	.word	0x00000008
.L_38:


//--------------------- .nv.info._Z16updateBlackNodesPdii --------------------------
	.section	.nv.info._Z16updateBlackNodesPdii,"",@"SHT_CUDA_INFO"
	.sectionflags	@""
	.align	4


	//----- nvinfo : EIATTR_CUDA_API_VERSION
	.align		4
        /*0000*/ 	.byte	0x04, 0x37
        /*0002*/ 	.short	(.L_40 - .L_39)
.L_39:
        /*0004*/ 	.word	0x00000082


	//----- nvinfo : EIATTR_KPARAM_INFO
	.align		4
.L_40:
        /*0008*/ 	.byte	0x04, 0x17
        /*000a*/ 	.short	(.L_42 - .L_41)
.L_41:
        /*000c*/ 	.word	0x00000000
        /*0010*/ 	.short	0x0002
        /*0012*/ 	.short	0x000c
        /*0014*/ 	.byte	0x00, 0xf0, 0x11, 0x00


	//----- nvinfo : EIATTR_KPARAM_INFO
	.align		4
.L_42:
        /*0018*/ 	.byte	0x04, 0x17
        /*001a*/ 	.short	(.L_44 - .L_43)
.L_43:
        /*001c*/ 	.word	0x00000000
        /*0020*/ 	.short	0x0001
        /*0022*/ 	.short	0x0008
        /*0024*/ 	.byte	0x00, 0xf0, 0x11, 0x00


	//----- nvinfo : EIATTR_KPARAM_INFO
	.align		4
.L_44:
        /*0028*/ 	.byte	0x04, 0x17
        /*002a*/ 	.short	(.L_46 - .L_45)
.L_45:
        /*002c*/ 	.word	0x00000000
        /*0030*/ 	.short	0x0000
        /*0032*/ 	.short	0x0000
        /*0034*/ 	.byte	0x00, 0xf5, 0x21, 0x00


	//----- nvinfo : EIATTR_SPARSE_MMA_MASK
	.align		4
.L_46:
        /*0038*/ 	.byte	0x03, 0x50
        /*003a*/ 	.short	0x0000


	//----- nvinfo : EIATTR_MAXREG_COUNT
	.align		4
        /*003c*/ 	.byte	0x03, 0x1b
        /*003e*/ 	.short	0x00ff


	//----- nvinfo : EIATTR_MERCURY_ISA_VERSION
	.align		4
        /*0040*/ 	.byte	0x03, 0x5f
        /*0042*/ 	.short	0x0101


	//----- nvinfo : EIATTR_VRC_CTA_INIT_COUNT
	.align		4
        /*0044*/ 	.byte	0x02, 0x4a
	.zero		1
	.zero		1


	//----- nvinfo : EIATTR_EXIT_INSTR_OFFSETS
	.align		4
        /*0048*/ 	.byte	0x04, 0x1c
        /*004a*/ 	.short	(.L_48 - .L_47)


	//   ....[0]....
.L_47:
        /*004c*/ 	.word	0x00000100


	//   ....[1]....
        /*0050*/ 	.word	0x00000140


	//   ....[2]....
        /*0054*/ 	.word	0x00000280


	//----- nvinfo : EIATTR_CBANK_PARAM_SIZE
	.align		4
.L_48:
        /*0058*/ 	.byte	0x03, 0x19
        /*005a*/ 	.short	0x0010


	//----- nvinfo : EIATTR_PARAM_CBANK
	.align		4
        /*005c*/ 	.byte	0x04, 0x0a
        /*005e*/ 	.short	(.L_50 - .L_49)
	.align		4
.L_49:
        /*0060*/ 	.word	index@(.nv.constant0._Z16updateBlackNodesPdii)
        /*0064*/ 	.short	0x0380
        /*0066*/ 	.short	0x0010


	//----- nvinfo : EIATTR_SW_WAR
	.align		4
.L_50:
        /*0068*/ 	.byte	0x04, 0x36
        /*006a*/ 	.short	(.L_52 - .L_51)
.L_51:
        /*006c*/ 	.word	0x00000008
.L_52:


//--------------------- .nv.info._Z14updateRedNodesPdii --------------------------
	.section	.nv.info._Z14updateRedNodesPdii,"",@"SHT_CUDA_INFO"
	.sectionflags	@""
	.align	4


	//----- nvinfo : EIATTR_CUDA_API_VERSION
	.align		4
        /*0000*/ 	.byte	0x04, 0x37
        /*0002*/ 	.short	(.L_54 - .L_53)
.L_53:
        /*0004*/ 	.word	0x00000082


	//----- nvinfo : EIATTR_KPARAM_INFO
	.align		4
.L_54:
        /*0008*/ 	.byte	0x04, 0x17
        /*000a*/ 	.short	(.L_56 - .L_55)
.L_55:
        /*000c*/ 	.word	0x00000000
        /*0010*/ 	.short	0x0002
        /*0012*/ 	.short	0x000c
        /*0014*/ 	.byte	0x00, 0xf0, 0x11, 0x00


	//----- nvinfo : EIATTR_KPARAM_INFO
	.align		4
.L_56:
        /*0018*/ 	.byte	0x04, 0x17
        /*001a*/ 	.short	(.L_58 - .L_57)
.L_57:
        /*001c*/ 	.word	0x00000000
        /*0020*/ 	.short	0x0001
        /*0022*/ 	.short	0x0008
        /*0024*/ 	.byte	0x00, 0xf0, 0x11, 0x00


	//----- nvinfo : EIATTR_KPARAM_INFO
	.align		4
.L_58:
        /*0028*/ 	.byte	0x04, 0x17
        /*002a*/ 	.short	(.L_60 - .L_59)
.L_59:
        /*002c*/ 	.word	0x00000000
        /*0030*/ 	.short	0x0000
        /*0032*/ 	.short	0x0000
        /*0034*/ 	.byte	0x00, 0xf5, 0x21, 0x00


	//----- nvinfo : EIATTR_SPARSE_MMA_MASK
	.align		4
.L_60:
        /*0038*/ 	.byte	0x03, 0x50
        /*003a*/ 	.short	0x0000


	//----- nvinfo : EIATTR_MAXREG_COUNT
	.align		4
        /*003c*/ 	.byte	0x03, 0x1b
        /*003e*/ 	.short	0x00ff


	//----- nvinfo : EIATTR_MERCURY_ISA_VERSION
	.align		4
        /*0040*/ 	.byte	0x03, 0x5f
        /*0042*/ 	.short	0x0101


	//----- nvinfo : EIATTR_VRC_CTA_INIT_COUNT
	.align		4
        /*0044*/ 	.byte	0x02, 0x4a
	.zero		1
	.zero		1


	//----- nvinfo : EIATTR_EXIT_INSTR_OFFSETS
	.align		4
        /*0048*/ 	.byte	0x04, 0x1c
        /*004a*/ 	.short	(.L_62 - .L_61)


	//   ....[0]....
.L_61:
        /*004c*/ 	.word	0x00000100


	//   ....[1]....
        /*0050*/ 	.word	0x00000140


	//   ....[2]....
        /*0054*/ 	.word	0x00000280


	//----- nvinfo : EIATTR_CBANK_PARAM_SIZE
	.align		4
.L_62:
        /*0058*/ 	.byte	0x03, 0x19
        /*005a*/ 	.short	0x0010


	//----- nvinfo : EIATTR_PARAM_CBANK
	.align		4
        /*005c*/ 	.byte	0x04, 0x0a
        /*005e*/ 	.short	(.L_64 - .L_63)
	.align		4
.L_63:
        /*0060*/ 	.word	index@(.nv.constant0._Z14updateRedNodesPdii)
        /*0064*/ 	.short	0x0380
        /*0066*/ 	.short	0x0010


	//----- nvinfo : EIATTR_SW_WAR
	.align		4
.L_64:
        /*0068*/ 	.byte	0x04, 0x36
        /*006a*/ 	.short	(.L_66 - .L_65)
.L_65:
        /*006c*/ 	.word	0x00000008
.L_66:


//--------------------- .nv.callgraph             --------------------------
	.section	.nv.callgraph,"",@"SHT_CUDA_CALLGRAPH"
	.align	4
	.sectionentsize	8
	.align		4
        /*0000*/ 	.word	0x00000000
	.align		4
        /*0004*/ 	.word	0xffffffff
	.align		4
        /*0008*/ 	.word	0x00000000
	.align		4
        /*000c*/ 	.word	0xfffffffe
	.align		4
        /*0010*/ 	.word	0x00000000
	.align		4
        /*0014*/ 	.word	0xfffffffd
	.align		4
        /*0018*/ 	.word	0x00000000
	.align		4
        /*001c*/ 	.word	0xfffffffc


//--------------------- .nv.constant3             --------------------------
	.section	.nv.constant3,"a",@progbits
	.align	8
.nv.constant3:
	.type		OMEGA,@object
	.size		OMEGA,(.L_0 - OMEGA)
OMEGA:
        /*0000*/ 	.byte	0x9a, 0x99, 0x99, 0x99, 0x99, 0x99, 0xfd, 0x3f
.L_0:


//--------------------- .text._Z15computeResidualPdS_S_ii --------------------------
	.section	.text._Z15computeResidualPdS_S_ii,"ax",@progbits
	.align	128
        .global         _Z15computeResidualPdS_S_ii
        .type           _Z15computeResidualPdS_S_ii,@function
        .size           _Z15computeResidualPdS_S_ii,(.L_x_4 - _Z15computeResidualPdS_S_ii)
        .other          _Z15computeResidualPdS_S_ii,@"STO_CUDA_ENTRY STV_DEFAULT"
_Z15computeResidualPdS_S_ii:
.text._Z15computeResidualPdS_S_ii:
[----:B------:R-:W-:Y:S01]  /*0000*/  LDC R1, c[0x0][0x37c] ;  /* 0x0000df00ff017b82 */ /* 0x000fe20000000800 */
[----:B------:R-:W0:Y:S07]  /*0010*/  S2R R3, SR_TID.X ;  /* 0x0000000000037919 */ /* 0x000e2e0000002100 */
[----:B------:R-:W0:Y:S01]  /*0020*/  S2UR UR5, SR_CTAID.X ;  /* 0x00000000000579c3 */ /* 0x000e220000002500 */
[----:B------:R-:W1:Y:S01]  /*0030*/  LDCU.64 UR8, c[0x0][0x398] ;  /* 0x00007300ff0877ac */ /* 0x000e620008000a00 */
[----:B------:R-:W2:Y:S06]  /*0040*/  S2R R5, SR_TID.Y ;  /* 0x0000000000057919 */ /* 0x000eac0000002200 */
[----:B------:R-:W0:Y:S08]  /*0050*/  LDC R0, c[0x0][0x360] ;  /* 0x0000d800ff007b82 */ /* 0x000e300000000800 */
[----:B------:R-:W2:Y:S01]  /*0060*/  S2UR UR6, SR_CTAID.Y ;  /* 0x00000000000679c3 */ /* 0x000ea20000002600 */
[----:B-1----:R-:W-:-:S07]  /*0070*/  UIADD3 UR4, UPT, UPT, UR8, -0x1, URZ ;  /* 0xffffffff08047890 */ /* 0x002fce000fffe0ff */
[----:B------:R-:W2:Y:S01]  /*0080*/  LDC R2, c[0x0][0x364] ;  /* 0x0000d900ff027b82 */ /* 0x000ea20000000800 */
[----:B0-----:R-:W-:-:S05]  /*0090*/  IMAD R0, R0, UR5, R3 ;  /* 0x0000000500007c24 */ /* 0x001fca000f8e0203 */
[----:B------:R-:W-:Y:S01]  /*00a0*/  ISETP.GE.AND P0, PT, R0, UR4, PT ;  /* 0x0000000400007c0c */ /* 0x000fe2000bf06270 */
[----:B------:R-:W-:-:S03]  /*00b0*/  UIADD3 UR4, UPT, UPT, UR9, -0x1, URZ ;  /* 0xffffffff09047890 */ /* 0x000fc6000fffe0ff */
[----:B------:R-:W-:Y:S01]  /*00c0*/  ISETP.LT.OR P0, PT, R0, 0x1, P0 ;  /* 0x000000010000780c */ /* 0x000fe20000701670 */
[----:B--2---:R-:W-:-:S04]  /*00d0*/  IMAD R3, R2, UR6, R5 ;  /* 0x0000000602037c24 */ /* 0x004fc8000f8e0205 */
[C---:B------:R-:W-:Y:S01]  /*00e0*/  IMAD R5, R3.reuse, UR8, R0 ;  /* 0x0000000803057c24 */ /* 0x040fe2000f8e0200 */
[----:B------:R-:W-:-:S04]  /*00f0*/  ISETP.EQ.OR P0, PT, R3, RZ, P0 ;  /* 0x000000ff0300720c */ /* 0x000fc80000702670 */
[----:B------:R-:W-:-:S13]  /*0100*/  ISETP.GE.OR P0, PT, R3, UR4, P0 ;  /* 0x0000000403007c0c */ /* 0x000fda0008706670 */
[----:B------:R-:W-:Y:S05]  /*0110*/  @P0 EXIT ;  /* 0x000000000000094d */ /* 0x000fea0003800000 */
[----:B------:R-:W0:Y:S01]  /*0120*/  LDC.64 R6, c[0x0][0x380] ;  /* 0x0000e000ff067b82 */ /* 0x000e220000000a00 */
[----:B------:R-:W1:Y:S07]  /*0130*/  LDCU.64 UR4, c[0x0][0x358] ;  /* 0x00006b00ff0477ac */ /* 0x000e6e0008000a00 */
[----:B------:R-:W2:Y:S08]  /*0140*/  LDC.64 R8, c[0x0][0x388] ;  /* 0x0000e200ff087b82 */ /* 0x000eb00000000a00 */
[----:B------:R-:W3:Y:S01]  /*0150*/  LDC.64 R2, c[0x0][0x390] ;  /* 0x0000e400ff027b82 */ /* 0x000ee20000000a00 */
[----:B0-----:R-:W-:-:S06]  /*0160*/  IMAD.WIDE R6, R5, 0x8, R6 ;  /* 0x0000000805067825 */ /* 0x001fcc00078e0206 */
[----:B-1----:R-:W4:Y:S01]  /*0170*/  LDG.E.64 R6, desc[UR4][R6.64] ;  /* 0x0000000406067981 */ /* 0x002f22000c1e1b00 */
[----:B--2---:R-:W-:-:S06]  /*0180*/  IMAD.WIDE R8, R5, 0x8, R8 ;  /* 0x0000000805087825 */ /* 0x004fcc00078e0208 */
[----:B------:R-:W4:Y:S04]  /*0190*/  LDG.E.64 R8, desc[UR4][R8.64] ;  /* 0x0000000408087981 */ /* 0x000f28000c1e1b00 */
[----:B---3--:R0:W5:Y:S02]  /*01a0*/  LDG.E.64 R4, desc[UR4][R2.64] ;  /* 0x0000000402047981 */ /* 0x008164000c1e1b00 */
[----:B0---4-:R-:W-:-:S11]  /*01b0*/  DADD R10, R6, -R8 ;  /* 0x00000000060a7229 */ /* 0x011fd60000000808 */
.L_x_0:
[----:B-----5:R-:W-:Y:S01]  /*01c0*/  DSETP.MAX.AND P0, P1, |R10|, R4, PT ;  /* 0x000000040a00722a */ /* 0x020fe2000390f200 */
[----:B------:R-:W-:Y:S01]  /*01d0*/  IMAD.MOV.U32 R0, RZ, RZ, R11 ;  /* 0x000000ffff007224 */ /* 0x000fe200078e000b */
[----:B------:R-:W-:Y:S05]  /*01e0*/  YIELD ;  /* 0x0000000000007946 */ /* 0x000fea0003800000 */
[----:B------:R-:W-:Y:S02]  /*01f0*/  IMAD.MOV.U32 R9, RZ, RZ, R5 ;  /* 0x000000ffff097224 */ /* 0x000fe400078e0005 */
[----:B------:R-:W-:-:S03]  /*0200*/  IMAD.MOV.U32 R7, RZ, RZ, R4 ;  /* 0x000000ffff077224 */ /* 0x000fc600078e0004 */
[----:B------:R-:W-:Y:S02]  /*0210*/  FSEL R13, |R0|, R9, P0 ;  /* 0x00000009000d7208 */ /* 0x000fe40000000200 */
[----:B------:R-:W-:Y:S02]  /*0220*/  MOV R0, R10 ;  /* 0x0000000a00007202 */ /* 0x000fe40000000f00 */
[----:B------:R-:W-:Y:S02]  /*0230*/  @P1 LOP3.LUT R13, R9, 0x80000, RZ, 0xfc, !PT ;  /* 0x00080000090d1812 */ /* 0x000fe400078efcff */
[----:B------:R-:W-:Y:S02]  /*0240*/  SEL R6, R0, R7, P0 ;  /* 0x0000000700067207 */ /* 0x000fe40000000000 */
[----:B------:R-:W-:-:S06]  /*0250*/  MOV R7, R13 ;  /* 0x0000000d00077202 */ /* 0x000fcc0000000f00 */
[----:B------:R-:W2:Y:S02]  /*0260*/  ATOMG.E.CAS.64.STRONG.GPU PT, R6, [R2], R4, R6 ;  /* 0x00000004020673a9 */ /* 0x000ea400001ee506 */
[----:B--2---:R-:W-:Y:S01]  /*0270*/  ISETP.NE.U32.AND P0, PT, R4, R6, PT ;  /* 0x000000060400720c */ /* 0x004fe20003f05070 */
[----:B------:R-:W-:-:S03]  /*0280*/  IMAD.MOV.U32 R4, RZ, RZ, R6 ;  /* 0x000000ffff047224 */ /* 0x000fc600078e0006 */
[-C--:B------:R-:W-:Y:S02]  /*0290*/  ISETP.NE.AND.EX P0, PT, R5, R7.reuse, PT, P0 ;  /* 0x000000070500720c */ /* 0x080fe40003f05300 */
[----:B------:R-:W-:-:S11]  /*02a0*/  MOV R5, R7 ;  /* 0x0000000700057202 */ /* 0x000fd60000000f00 */
[----:B------:R-:W-:Y:S05]  /*02b0*/  @P0 BRA `(.L_x_0) ;  /* 0xfffffffc00c00947 */ /* 0x000fea000383ffff */
[----:B------:R-:W-:Y:S05]  /*02c0*/  EXIT ;  /* 0x000000000000794d */ /* 0x000fea0003800000 */
.L_x_1:
[----:B------:R-:W-:-:S00]  /*02d0*/  BRA `(.L_x_1) ;  /* 0xfffffffc00fc7947 */ /* 0x000fc0000383ffff */
[----:B------:R-:W-:-:S00]  /*02e0*/  NOP ;  /* 0x0000000000007918 */ /* 0x000fc00000000000 */
        /* <DEDUP_REMOVED lines=9> */
.L_x_4:


//--------------------- .text._Z16updateBlackNodesPdii --------------------------
	.section	.text._Z16updateBlackNodesPdii,"ax",@progbits
	.align	128
        .global         _Z16updateBlackNodesPdii
        .type           _Z16updateBlackNodesPdii,@function
        .size           _Z16updateBlackNodesPdii,(.L_x_5 - _Z16updateBlackNodesPdii)
        .other          _Z16updateBlackNodesPdii,@"STO_CUDA_ENTRY STV_DEFAULT"
_Z16updateBlackNodesPdii:
.text._Z16updateBlackNodesPdii:
[----:B------:R-:W-:Y:S01]  /*0000*/  LDC R1, c[0x0][0x37c] ;  /* 0x0000df00ff017b82 */ /* 0x000fe20000000800 */
[----:B------:R-:W0:Y:S07]  /*0010*/  S2R R0, SR_TID.X ;  /* 0x0000000000007919 */ /* 0x000e2e0000002100 */
[----:B------:R-:W0:Y:S01]  /*0020*/  S2UR UR4, SR_CTAID.X ;  /* 0x00000000000479c3 */ /* 0x000e220000002500 */
[----:B------:R-:W1:Y:S07]  /*0030*/  S2R R7, SR_TID.Y ;  /* 0x0000000000077919 */ /* 0x000e6e0000002200 */
[----:B------:R-:W0:Y:S08]  /*0040*/  LDC R3, c[0x0][0x360] ;  /* 0x0000d800ff037b82 */ /* 0x000e300000000800 */
[----:B------:R-:W2:Y:S08]  /*0050*/  LDC.64 R4, c[0x0][0x388] ;  /* 0x0000e200ff047b82 */ /* 0x000eb00000000a00 */
[----:B------:R-:W1:Y:S08]  /*0060*/  S2UR UR5, SR_CTAID.Y ;  /* 0x00000000000579c3 */ /* 0x000e700000002600 */
[----:B------:R-:W1:Y:S01]  /*0070*/  LDC R2, c[0x0][0x364] ;  /* 0x0000d900ff027b82 */ /* 0x000e620000000800 */
[----:B0-----:R-:W-:-:S02]  /*0080*/  IMAD R3, R3, UR4, R0 ;  /* 0x0000000403037c24 */ /* 0x001fc4000f8e0200 */
[----:B--2---:R-:W-:Y:S02]  /*0090*/  VIADD R0, R4, 0xffffffff ;  /* 0xffffffff04007836 */ /* 0x004fe40000000000 */
[----:B------:R-:W-:-:S03]  /*00a0*/  VIADD R5, R5, 0xffffffff ;  /* 0xffffffff05057836 */ /* 0x000fc60000000000 */
[----:B------:R-:W-:-:S04]  /*00b0*/  ISETP.GE.AND P0, PT, R3, R0, PT ;  /* 0x000000000300720c */ /* 0x000fc80003f06270 */
[----:B------:R-:W-:Y:S01]  /*00c0*/  ISETP.LT.OR P0, PT, R3, 0x1, P0 ;  /* 0x000000010300780c */ /* 0x000fe20000701670 */
[----:B-1----:R-:W-:-:S05]  /*00d0*/  IMAD R0, R2, UR5, R7 ;  /* 0x0000000502007c24 */ /* 0x002fca000f8e0207 */
[----:B------:R-:W-:-:S04]  /*00e0*/  ISETP.EQ.OR P0, PT, R0, RZ, P0 ;  /* 0x000000ff0000720c */ /* 0x000fc80000702670 */
[----:B------:R-:W-:-:S13]  /*00f0*/  ISETP.GE.OR P0, PT, R0, R5, P0 ;  /* 0x000000050000720c */ /* 0x000fda0000706670 */
[----:B------:R-:W-:Y:S05]  /*0100*/  @P0 EXIT ;  /* 0x000000000000094d */ /* 0x000fea0003800000 */
[----:B------:R-:W-:-:S04]  /*0110*/  IADD3 R2, PT, PT, R3, R0, RZ ;  /* 0x0000000003027210 */ /* 0x000fc80007ffe0ff */
[----:B------:R-:W-:-:S04]  /*0120*/  LOP3.LUT R2, R2, 0x1, RZ, 0xc0, !PT ;  /* 0x0000000102027812 */ /* 0x000fc800078ec0ff */
[----:B------:R-:W-:-:S13]  /*0130*/  ISETP.NE.U32.AND P0, PT, R2, 0x1, PT ;  /* 0x000000010200780c */ /* 0x000fda0003f05070 */
[----:B------:R-:W-:Y:S05]  /*0140*/  @P0 EXIT ;  /* 0x000000000000094d */ /* 0x000fea0003800000 */
[----:B------:R-:W0:Y:S01]  /*0150*/  LDC.64 R10, c[0x0][0x380] ;  /* 0x0000e000ff0a7b82 */ /* 0x000e220000000a00 */
[----:B------:R-:W1:Y:S01]  /*0160*/  LDCU.64 UR4, c[0x0][0x358] ;  /* 0x00006b00ff0477ac */ /* 0x000e620008000a00 */
[-C--:B------:R-:W-:Y:S01]  /*0170*/  IMAD R5, R0, R4.reuse, R3 ;  /* 0x0000000400057224 */ /* 0x080fe200078e0203 */
[----:B------:R-:W2:Y:S03]  /*0180*/  LDCU.64 UR6, c[0x3][URZ] ;  /* 0x00c00000ff0677ac */ /* 0x000ea60008000a00 */
[C---:B0-----:R-:W-:Y:S01]  /*0190*/  IMAD.WIDE R2, R5.reuse, 0x8, R10 ;  /* 0x0000000805027825 */ /* 0x041fe200078e020a */
[----:B------:R-:W-:-:S04]  /*01a0*/  IADD3 R5, PT, PT, R5, -R4, RZ ;  /* 0x8000000405057210 */ /* 0x000fc80007ffe0ff */
[----:B-1----:R-:W3:Y:S01]  /*01b0*/  LDG.E.64 R6, desc[UR4][R2.64+-0x8] ;  /* 0xfffff80402067981 */ /* 0x002ee2000c1e1b00 */
[----:B------:R-:W-:-:S03]  /*01c0*/  IMAD.WIDE R10, R5, 0x8, R10 ;  /* 0x00000008050a7825 */ /* 0x000fc600078e020a */
[----:B------:R-:W3:Y:S01]  /*01d0*/  LDG.E.64 R8, desc[UR4][R2.64+0x8] ;  /* 0x0000080402087981 */ /* 0x000ee2000c1e1b00 */
[----:B------:R-:W-:-:S03]  /*01e0*/  IMAD.WIDE R12, R4, 0x8, R2 ;  /* 0x00000008040c7825 */ /* 0x000fc600078e0202 */
[----:B------:R-:W4:Y:S04]  /*01f0*/  LDG.E.64 R10, desc[UR4][R10.64] ;  /* 0x000000040a0a7981 */ /* 0x000f28000c1e1b00 */
[----:B------:R-:W5:Y:S04]  /*0200*/  LDG.E.64 R12, desc[UR4][R12.64] ;  /* 0x000000040c0c7981 */ /* 0x000f68000c1e1b00 */
[----:B------:R-:W2:Y:S01]  /*0210*/  LDG.E.64 R4, desc[UR4][R2.64] ;  /* 0x0000000402047981 */ /* 0x000ea2000c1e1b00 */
[----:B---3--:R-:W-:-:S08]  /*0220*/  DADD R6, R6, R8 ;  /* 0x0000000006067229 */ /* 0x008fd00000000008 */
[----:B----4-:R-:W-:-:S08]  /*0230*/  DADD R6, R6, R10 ;  /* 0x0000000006067229 */ /* 0x010fd0000000000a */
[----:B-----5:R-:W-:-:S08]  /*0240*/  DADD R6, R6, R12 ;  /* 0x0000000006067229 */ /* 0x020fd0000000000c */
[----:B--2---:R-:W-:-:S08]  /*0250*/  DFMA R6, R6, 0.25, -R4 ;  /* 0x3fd000000606782b */ /* 0x004fd00000000804 */
[----:B------:R-:W-:-:S07]  /*0260*/  DFMA R6, R6, UR6, R4 ;  /* 0x0000000606067c2b */ /* 0x000fce0008000004 */
[----:B------:R-:W-:Y:S01]  /*0270*/  STG.E.64 desc[UR4][R2.64], R6 ;  /* 0x0000000602007986 */ /* 0x000fe2000c101b04 */
[----:B------:R-:W-:Y:S05]  /*0280*/  EXIT ;  /* 0x000000000000794d */ /* 0x000fea0003800000 */
.L_x_2:
        /* <DEDUP_REMOVED lines=15> */
.L_x_5:


//--------------------- .text._Z14updateRedNodesPdii --------------------------
	.section	.text._Z14updateRedNodesPdii,"ax",@progbits
	.align	128
        .global         _Z14updateRedNodesPdii
        .type           _Z14updateRedNodesPdii,@function
        .size           _Z14updateRedNodesPdii,(.L_x_6 - _Z14updateRedNodesPdii)
        .other          _Z14updateRedNodesPdii,@"STO_CUDA_ENTRY STV_DEFAULT"
_Z14updateRedNodesPdii:
.text._Z14updateRedNodesPdii:
        /* <DEDUP_REMOVED lines=20> */
[----:B------:R-:W-:Y:S05]  /*0140*/  @!P0 EXIT ;  /* 0x000000000000894d */ /* 0x000fea0003800000 */
        /* <DEDUP_REMOVED lines=20> */
.L_x_3:
        /* <DEDUP_REMOVED lines=15> */
.L_x_6:


//--------------------- .nv.shared.reserved.0     --------------------------
	.section	.nv.shared.reserved.0,"aw",@nobits
	.weak		__nv_reservedSMEM_offset_0_alias
	.size		__nv_reservedSMEM_offset_0_alias, 0, 64
	.other		__nv_reservedSMEM_offset_0_alias,@"STO_CUDA_RESERVED_SHARED STV_DEFAULT"
__nv_reservedSMEM_offset_0_alias:
	.zero		0
	.zero		64


//--------------------- .nv.constant0._Z15computeResidualPdS_S_ii --------------------------
	.section	.nv.constant0._Z15computeResidualPdS_S_ii,"a",@progbits
	.sectionflags	@""
	.align	4
.nv.constant0._Z15computeResidualPdS_S_ii:
	.zero		928


//--------------------- .nv.constant0._Z16updateBlackNodesPdii --------------------------
	.section	.nv.constant0._Z16updateBlackNodesPdii,"a",@progbits
	.sectionflags	@""
	.align	4
.nv.constant0._Z16updateBlackNodesPdii:
	.zero		912


//--------------------- .nv.constant0._Z14updateRedNodesPdii --------------------------
	.section	.nv.constant0._Z14updateRedNodesPdii,"a",@progbits
	.sectionflags	@""
	.align	4
.nv.constant0._Z14updateRedNodesPdii:
	.zero		912


//--------------------- SYMBOLS --------------------------

	.type		.nv.reservedSmem.offset0,@object
	.size		.nv.reservedSmem.offset0,0x4
